//
// Generated by NVIDIA NVVM Compiler
//
// Compiler Build ID: CL-36424714
// Cuda compilation tools, release 13.0, V13.0.88
// Based on NVVM 20.0.0
//

.version 9.0
.target sm_100
.address_size 64

	// .globl	_Z13matrix_kernelPiS_S_i
.const .align 4 .b8 constArrayA[4096];
.const .align 4 .b8 constArrayB[4096];

.visible .entry _Z13matrix_kernelPiS_S_i(
	.param .u64 .ptr .align 1 _Z13matrix_kernelPiS_S_i_param_0,
	.param .u64 .ptr .align 1 _Z13matrix_kernelPiS_S_i_param_1,
	.param .u64 .ptr .align 1 _Z13matrix_kernelPiS_S_i_param_2,
	.param .u32 _Z13matrix_kernelPiS_S_i_param_3
)
{
	.reg .pred 	%p<10>;
	.reg .b32 	%r<105>;
	.reg .b64 	%rd<67>;

	ld.param.u64 	%rd14, [_Z13matrix_kernelPiS_S_i_param_1];
	ld.param.u64 	%rd15, [_Z13matrix_kernelPiS_S_i_param_2];
	ld.param.u32 	%r30, [_Z13matrix_kernelPiS_S_i_param_3];
	cvta.to.global.u64 	%rd1, %rd15;
	cvta.to.global.u64 	%rd2, %rd14;
	mov.u32 	%r31, %ctaid.y;
	mov.u32 	%r32, %ntid.y;
	mov.u32 	%r33, %tid.y;
	mad.lo.s32 	%r1, %r31, %r32, %r33;
	mov.u32 	%r34, %ctaid.x;
	mov.u32 	%r35, %ntid.x;
	mov.u32 	%r36, %tid.x;
	mad.lo.s32 	%r2, %r34, %r35, %r36;
	max.s32 	%r37, %r1, %r2;
	setp.ge.s32 	%p1, %r37, %r30;
	@%p1 bra 	$L__BB0_13;
	mul.lo.s32 	%r3, %r30, %r1;
	and.b32  	%r4, %r30, 7;
	setp.lt.u32 	%p2, %r30, 8;
	mov.b32 	%r99, 0;
	mov.u32 	%r104, %r99;
	@%p2 bra 	$L__BB0_4;
	and.b32  	%r99, %r30, 2147483640;
	neg.s32 	%r93, %r99;
	mul.wide.s32 	%rd16, %r30, 4;
	add.s64 	%rd3, %rd1, %rd16;
	shl.b32 	%r7, %r30, 3;
	mul.wide.s32 	%rd17, %r30, 8;
	add.s64 	%rd4, %rd1, %rd17;
	mul.wide.s32 	%rd18, %r30, 12;
	add.s64 	%rd5, %rd1, %rd18;
	mul.wide.s32 	%rd19, %r30, 16;
	add.s64 	%rd6, %rd1, %rd19;
	mul.wide.s32 	%rd20, %r30, 20;
	add.s64 	%rd7, %rd1, %rd20;
	mul.wide.s32 	%rd21, %r30, 24;
	add.s64 	%rd8, %rd1, %rd21;
	mul.wide.s32 	%rd22, %r30, 28;
	add.s64 	%rd9, %rd1, %rd22;
	mul.wide.u32 	%rd23, %r3, 4;
	add.s64 	%rd24, %rd23, %rd2;
	add.s64 	%rd66, %rd24, 16;
	mov.b32 	%r104, 0;
	mov.u32 	%r92, %r2;
$L__BB0_3:
	.pragma "nounroll";
	mul.wide.s32 	%rd25, %r92, 4;
	add.s64 	%rd26, %rd3, %rd25;
	add.s64 	%rd27, %rd4, %rd25;
	add.s64 	%rd28, %rd5, %rd25;
	add.s64 	%rd29, %rd6, %rd25;
	add.s64 	%rd30, %rd7, %rd25;
	add.s64 	%rd31, %rd8, %rd25;
	add.s64 	%rd32, %rd9, %rd25;
	add.s64 	%rd33, %rd1, %rd25;
	ld.global.u32 	%r41, [%rd66+-16];
	ld.global.u32 	%r42, [%rd33];
	mad.lo.s32 	%r43, %r42, %r41, %r104;
	ld.global.u32 	%r44, [%rd66+-12];
	ld.global.u32 	%r45, [%rd26];
	mad.lo.s32 	%r46, %r45, %r44, %r43;
	ld.global.u32 	%r47, [%rd66+-8];
	ld.global.u32 	%r48, [%rd27];
	mad.lo.s32 	%r49, %r48, %r47, %r46;
	ld.global.u32 	%r50, [%rd66+-4];
	ld.global.u32 	%r51, [%rd28];
	mad.lo.s32 	%r52, %r51, %r50, %r49;
	ld.global.u32 	%r53, [%rd66];
	ld.global.u32 	%r54, [%rd29];
	mad.lo.s32 	%r55, %r54, %r53, %r52;
	ld.global.u32 	%r56, [%rd66+4];
	ld.global.u32 	%r57, [%rd30];
	mad.lo.s32 	%r58, %r57, %r56, %r55;
	ld.global.u32 	%r59, [%rd66+8];
	ld.global.u32 	%r60, [%rd31];
	mad.lo.s32 	%r61, %r60, %r59, %r58;
	ld.global.u32 	%r62, [%rd66+12];
	ld.global.u32 	%r63, [%rd32];
	mad.lo.s32 	%r104, %r63, %r62, %r61;
	add.s32 	%r93, %r93, 8;
	add.s32 	%r92, %r92, %r7;
	add.s64 	%rd66, %rd66, 32;
	setp.ne.s32 	%p3, %r93, 0;
	@%p3 bra 	$L__BB0_3;
$L__BB0_4:
	setp.eq.s32 	%p4, %r4, 0;
	@%p4 bra 	$L__BB0_12;
	and.b32  	%r17, %r30, 3;
	setp.lt.u32 	%p5, %r4, 4;
	@%p5 bra 	$L__BB0_7;
	add.s32 	%r65, %r99, %r3;
	mul.wide.u32 	%rd34, %r65, 4;
	add.s64 	%rd35, %rd2, %rd34;
	ld.global.u32 	%r66, [%rd35];
	mad.lo.s32 	%r67, %r99, %r30, %r2;
	mul.wide.s32 	%rd36, %r67, 4;
	add.s64 	%rd37, %rd1, %rd36;
	ld.global.u32 	%r68, [%rd37];
	mad.lo.s32 	%r69, %r68, %r66, %r104;
	cvt.u64.u32 	%rd38, %r3;
	cvt.u64.u32 	%rd39, %r99;
	add.s64 	%rd40, %rd39, %rd38;
	shl.b64 	%rd41, %rd40, 2;
	add.s64 	%rd42, %rd2, %rd41;
	ld.global.u32 	%r70, [%rd42+4];
	mul.wide.s32 	%rd43, %r30, 4;
	add.s64 	%rd44, %rd37, %rd43;
	ld.global.u32 	%r71, [%rd44];
	mad.lo.s32 	%r72, %r71, %r70, %r69;
	ld.global.u32 	%r73, [%rd42+8];
	add.s64 	%rd45, %rd44, %rd43;
	ld.global.u32 	%r74, [%rd45];
	mad.lo.s32 	%r75, %r74, %r73, %r72;
	ld.global.u32 	%r76, [%rd42+12];
	add.s64 	%rd46, %rd45, %rd43;
	ld.global.u32 	%r77, [%rd46];
	mad.lo.s32 	%r104, %r77, %r76, %r75;
	add.s32 	%r99, %r99, 4;
$L__BB0_7:
	setp.eq.s32 	%p6, %r17, 0;
	@%p6 bra 	$L__BB0_12;
	setp.eq.s32 	%p7, %r17, 1;
	@%p7 bra 	$L__BB0_10;
	add.s32 	%r79, %r99, %r3;
	mul.wide.u32 	%rd47, %r79, 4;
	add.s64 	%rd48, %rd2, %rd47;
	ld.global.u32 	%r80, [%rd48];
	mad.lo.s32 	%r81, %r99, %r30, %r2;
	mul.wide.s32 	%rd49, %r81, 4;
	add.s64 	%rd50, %rd1, %rd49;
	ld.global.u32 	%r82, [%rd50];
	mad.lo.s32 	%r83, %r82, %r80, %r104;
	cvt.u64.u32 	%rd51, %r3;
	cvt.u64.u32 	%rd52, %r99;
	add.s64 	%rd53, %rd52, %rd51;
	shl.b64 	%rd54, %rd53, 2;
	add.s64 	%rd55, %rd2, %rd54;
	ld.global.u32 	%r84, [%rd55+4];
	mul.wide.s32 	%rd56, %r30, 4;
	add.s64 	%rd57, %rd50, %rd56;
	ld.global.u32 	%r85, [%rd57];
	mad.lo.s32 	%r104, %r85, %r84, %r83;
	add.s32 	%r99, %r99, 2;
$L__BB0_10:
	and.b32  	%r86, %r30, 1;
	setp.eq.b32 	%p8, %r86, 1;
	not.pred 	%p9, %p8;
	@%p9 bra 	$L__BB0_12;
	add.s32 	%r87, %r99, %r3;
	mul.wide.u32 	%rd58, %r87, 4;
	add.s64 	%rd59, %rd2, %rd58;
	ld.global.u32 	%r88, [%rd59];
	mad.lo.s32 	%r89, %r99, %r30, %r2;
	mul.wide.s32 	%rd60, %r89, 4;
	add.s64 	%rd61, %rd1, %rd60;
	ld.global.u32 	%r90, [%rd61];
	mad.lo.s32 	%r104, %r90, %r88, %r104;
$L__BB0_12:
	ld.param.u64 	%rd65, [_Z13matrix_kernelPiS_S_i_param_0];
	add.s32 	%r91, %r3, %r2;
	cvta.to.global.u64 	%rd62, %rd65;
	mul.wide.s32 	%rd63, %r91, 4;
	add.s64 	%rd64, %rd62, %rd63;
	st.global.u32 	[%rd64], %r104;
$L__BB0_13:
	ret;

}


// ===== COMPILED SASS (sm_100) =====

	.target	sm_100

	.elftype	@"ET_EXEC"


//--------------------- .note.nv.tkinfo           --------------------------
	.section	.note.nv.tkinfo,"",@"SHT_NOTE"
	.sectionflags	@"SHF_NOTE_NV_TKINFO"
	.tkinfo
        /*0018*/ 	.word	0x00000002
        /*0030*/ 	.string	""
        /*0030*/ 	.string	"ptxas"
        /*0030*/ 	.string	"Cuda compilation tools, release 13.0, V13.0.88"
        /*0030*/ 	.string	"Build cuda_13.0.r13.0/compiler.36424714_0"
        /*0030*/ 	.string	"-arch sm_100 -m 64 "



//--------------------- .note.nv.cuinfo           --------------------------
	.section	.note.nv.cuinfo,"",@"SHT_NOTE"
	.sectionflags	@"SHF_NOTE_NV_CUINFO"
        /*0018*/ 	.short	0x0002
        /*001a*/ 	.short	0x0064
        /*001c*/ 	.short	0x0082
	.zero		2


//--------------------- .nv.info                  --------------------------
	.section	.nv.info,"",@"SHT_CUDA_INFO"
	.align	4


	//----- nvinfo : EIATTR_REGCOUNT
	.align		4
        /*0000*/ 	.byte	0x04, 0x2f
        /*0002*/ 	.short	(.L_3 - .L_2)
	.align		4
.L_2:
        /*0004*/ 	.word	index@(_Z13matrix_kernelPiS_S_i)
        /*0008*/ 	.word	0x0000001e


	//----- nvinfo : EIATTR_FRAME_SIZE
	.align		4
.L_3:
        /*000c*/ 	.byte	0x04, 0x11
        /*000e*/ 	.short	(.L_5 - .L_4)
	.align		4
.L_4:
        /*0010*/ 	.word	index@(_Z13matrix_kernelPiS_S_i)
        /*0014*/ 	.word	0x00000000


	//----- nvinfo : EIATTR_MIN_STACK_SIZE
	.align		4
.L_5:
        /*0018*/ 	.byte	0x04, 0x12
        /*001a*/ 	.short	(.L_7 - .L_6)
	.align		4
.L_6:
        /*001c*/ 	.word	index@(_Z13matrix_kernelPiS_S_i)
        /*0020*/ 	.word	0x00000000
.L_7:


//--------------------- .nv.compat                --------------------------
	.section	.nv.compat,"",@"SHT_CUDA_COMPAT_INFO"
	.align	4
        /*0000*/ 	.byte	0x02, 0x09, 0x00, 0x00, 0x02, 0x02, 0x01, 0x00, 0x02, 0x05, 0x05, 0x00, 0x03, 0x07, 0x01, 0x01
        /*0010*/ 	.byte	0x02, 0x03, 0x00, 0x00, 0x02, 0x06, 0x01, 0x00, 0x04, 0x0b, 0x08, 0x00, 0x09, 0x00, 0x00, 0x00
        /*0020*/ 	.byte	0x00, 0x00, 0x00, 0x00


//--------------------- .nv.info._Z13matrix_kernelPiS_S_i --------------------------
	.section	.nv.info._Z13matrix_kernelPiS_S_i,"",@"SHT_CUDA_INFO"
	.sectionflags	@""
	.align	4


	//----- nvinfo : EIATTR_CUDA_API_VERSION
	.align		4
        /*0000*/ 	.byte	0x04, 0x37
        /*0002*/ 	.short	(.L_9 - .L_8)
.L_8:
        /*0004*/ 	.word	0x00000082


	//----- nvinfo : EIATTR_KPARAM_INFO
	.align		4
.L_9:
        /*0008*/ 	.byte	0x04, 0x17
        /*000a*/ 	.short	(.L_11 - .L_10)
.L_10:
        /*000c*/ 	.word	0x00000000
        /*0010*/ 	.short	0x0003
        /*0012*/ 	.short	0x0018
        /*0014*/ 	.byte	0x00, 0xf0, 0x11, 0x00


	//----- nvinfo : EIATTR_KPARAM_INFO
	.align		4
.L_11:
        /*0018*/ 	.byte	0x04, 0x17
        /*001a*/ 	.short	(.L_13 - .L_12)
.L_12:
        /*001c*/ 	.word	0x00000000
        /*0020*/ 	.short	0x0002
        /*0022*/ 	.short	0x0010
        /*0024*/ 	.byte	0x00, 0xf5, 0x21, 0x00


	//----- nvinfo : EIATTR_KPARAM_INFO
	.align		4
.L_13:
        /*0028*/ 	.byte	0x04, 0x17
        /*002a*/ 	.short	(.L_15 - .L_14)
.L_14:
        /*002c*/ 	.word	0x00000000
        /*0030*/ 	.short	0x0001
        /*0032*/ 	.short	0x0008
        /*0034*/ 	.byte	0x00, 0xf5, 0x21, 0x00


	//----- nvinfo : EIATTR_KPARAM_INFO
	.align		4
.L_15:
        /*0038*/ 	.byte	0x04, 0x17
        /*003a*/ 	.short	(.L_17 - .L_16)
.L_16:
        /*003c*/ 	.word	0x00000000
        /*0040*/ 	.short	0x0000
        /*0042*/ 	.short	0x0000
        /*0044*/ 	.byte	0x00, 0xf5, 0x21, 0x00


	//----- nvinfo : EIATTR_SPARSE_MMA_MASK
	.align		4
.L_17:
        /*0048*/ 	.byte	0x03, 0x50
        /*004a*/ 	.short	0x0000


	//----- nvinfo : EIATTR_MAXREG_COUNT
	.align		4
        /*004c*/ 	.byte	0x03, 0x1b
        /*004e*/ 	.short	0x00ff


	//----- nvinfo : EIATTR_MERCURY_ISA_VERSION
	.align		4
        /*0050*/ 	.byte	0x03, 0x5f
        /*0052*/ 	.short	0x0101


	//----- nvinfo : EIATTR_VRC_CTA_INIT_COUNT
	.align		4
        /*0054*/ 	.byte	0x02, 0x4a
	.zero		1
	.zero		1


	//----- nvinfo : EIATTR_EXIT_INSTR_OFFSETS
	.align		4
        /*0058*/ 	.byte	0x04, 0x1c
        /*005a*/ 	.short	(.L_19 - .L_18)


	//   ....[0]....
.L_18:
        /*005c*/ 	.word	0x000000c0


	//   ....[1]....
        /*0060*/ 	.word	0x00000aa0


	//----- nvinfo : EIATTR_CBANK_PARAM_SIZE
	.align		4
.L_19:
        /*0064*/ 	.byte	0x03, 0x19
        /*0066*/ 	.short	0x001c


	//----- nvinfo : EIATTR_PARAM_CBANK
	.align		4
        /*0068*/ 	.byte	0x04, 0x0a
        /*006a*/ 	.short	(.L_21 - .L_20)
	.align		4
.L_20:
        /*006c*/ 	.word	index@(.nv.constant0._Z13matrix_kernelPiS_S_i)
        /*0070*/ 	.short	0x0380
        /*0072*/ 	.short	0x001c


	//----- nvinfo : EIATTR_SW_WAR
	.align		4
.L_21:
        /*0074*/ 	.byte	0x04, 0x36
        /*0076*/ 	.short	(.L_23 - .L_22)
.L_22:
        /*0078*/ 	.word	0x00000008
.L_23:


//--------------------- .nv.callgraph             --------------------------
	.section	.nv.callgraph,"",@"SHT_CUDA_CALLGRAPH"
	.align	4
	.sectionentsize	8
	.align		4
        /*0000*/ 	.word	0x00000000
	.align		4
        /*0004*/ 	.word	0xffffffff
	.align		4
        /*0008*/ 	.word	0x00000000
	.align		4
        /*000c*/ 	.word	0xfffffffe
	.align		4
        /*0010*/ 	.word	0x00000000
	.align		4
        /*0014*/ 	.word	0xfffffffd
	.align		4
        /*0018*/ 	.word	0x00000000
	.align		4
        /*001c*/ 	.word	0xfffffffc


//--------------------- .nv.constant3             --------------------------
	.section	.nv.constant3,"a",@progbits
	.align	4
.nv.constant3:
	.type		constArrayA,@object
	.size		constArrayA,(constArrayB - constArrayA)
constArrayA:
	.zero		4096
	.type		constArrayB,@object
	.size		constArrayB,(.L_1 - constArrayB)
constArrayB:
	.zero		4096
.L_1:


//--------------------- .text._Z13matrix_kernelPiS_S_i --------------------------
	.section	.text._Z13matrix_kernelPiS_S_i,"ax",@progbits
	.align	128
        .global         _Z13matrix_kernelPiS_S_i
        .type           _Z13matrix_kernelPiS_S_i,@function
        .size           _Z13matrix_kernelPiS_S_i,(.L_x_5 - _Z13matrix_kernelPiS_S_i)
        .other          _Z13matrix_kernelPiS_S_i,@"STO_CUDA_ENTRY STV_DEFAULT"
_Z13matrix_kernelPiS_S_i:
.text._Z13matrix_kernelPiS_S_i:
[----:B------:R-:W-:Y:S01]  /*0000*/  LDC R1, c[0x0][0x37c] ;  /* 0x0000df00ff017b82 */ /* 0x000fe20000000800 */
[----:B------:R-:W0:Y:S07]  /*0010*/  S2R R0, SR_TID.Y ;  /* 0x0000000000007919 */ /* 0x000e2e0000002200 */
[----:B------:R-:W0:Y:S01]  /*0020*/  S2UR UR4, SR_CTAID.Y ;  /* 0x00000000000479c3 */ /* 0x000e220000002600 */
[----:B------:R-:W1:Y:S01]  /*0030*/  LDCU UR20, c[0x0][0x398] ;  /* 0x00007300ff1477ac */ /* 0x000e620008000800 */
[----:B------:R-:W2:Y:S06]  /*0040*/  S2R R3, SR_TID.X ;  /* 0x0000000000037919 */ /* 0x000eac0000002100 */
[----:B------:R-:W0:Y:S08]  /*0050*/  LDC R13, c[0x0][0x364] ;  /* 0x0000d900ff0d7b82 */ /* 0x000e300000000800 */
[----:B------:R-:W2:Y:S08]  /*0060*/  S2UR UR5, SR_CTAID.X ;  /* 0x00000000000579c3 */ /* 0x000eb00000002500 */
[----:B------:R-:W2:Y:S01]  /*0070*/  LDC R2, c[0x0][0x360] ;  /* 0x0000d800ff027b82 */ /* 0x000ea20000000800 */
[----:B0-----:R-:W-:-:S02]  /*0080*/  IMAD R13, R13, UR4, R0 ;  /* 0x000000040d0d7c24 */ /* 0x001fc4000f8e0200 */
[----:B--2---:R-:W-:-:S05]  /*0090*/  IMAD R0, R2, UR5, R3 ;  /* 0x0000000502007c24 */ /* 0x004fca000f8e0203 */
[----:B------:R-:W-:-:S04]  /*00a0*/  VIMNMX R2, PT, PT, R13, R0, !PT ;  /* 0x000000000d027248 */ /* 0x000fc80007fe0100 */
[----:B-1----:R-:W-:-:S13]  /*00b0*/  ISETP.GE.AND P0, PT, R2, UR20, PT ;  /* 0x0000001402007c0c */ /* 0x002fda000bf06270 */
[----:B------:R-:W-:Y:S05]  /*00c0*/  @P0 EXIT ;  /* 0x000000000000094d */ /* 0x000fea0003800000 */
[----:B------:R-:W-:Y:S01]  /*00d0*/  UISETP.GE.U32.AND UP0, UPT, UR20, 0x8, UPT ;  /* 0x000000081400788c */ /* 0x000fe2000bf06070 */
[----:B------:R-:W-:Y:S02]  /*00e0*/  HFMA2 R12, -RZ, RZ, 0, 0 ;  /* 0x00000000ff0c7431 */ /* 0x000fe400000001ff */
[----:B------:R-:W-:Y:S01]  /*00f0*/  IMAD R13, R13, UR20, RZ ;  /* 0x000000140d0d7c24 */ /* 0x000fe2000f8e02ff */
[----:B------:R-:W-:Y:S01]  /*0100*/  UMOV UR4, URZ ;  /* 0x000000ff00047c82 */ /* 0x000fe20008000000 */
[----:B------:R-:W0:Y:S04]  /*0110*/  LDCU.64 UR18, c[0x0][0x358] ;  /* 0x00006b00ff1277ac */ /* 0x000e280008000a00 */
[----:B------:R-:W-:Y:S05]  /*0120*/  BRA.U !UP0, `(.L_x_0) ;  /* 0x0000000508007547 */ /* 0x000fea000b800000 */
[----:B------:R-:W1:Y:S01]  /*0130*/  LDC.64 R2, c[0x0][0x388] ;  /* 0x0000e200ff027b82 */ /* 0x000e620000000a00 */
[----:B------:R-:W2:Y:S01]  /*0140*/  LDCU.64 UR22, c[0x0][0x390] ;  /* 0x00007200ff1677ac */ /* 0x000ea20008000a00 */
[----:B------:R-:W-:Y:S02]  /*0150*/  MOV R12, RZ ;  /* 0x000000ff000c7202 */ /* 0x000fe40000000f00 */
[----:B------:R-:W-:Y:S01]  /*0160*/  MOV R14, R0 ;  /* 0x00000000000e7202 */ /* 0x000fe20000000f00 */
[----:B------:R-:W-:-:S04]  /*0170*/  ULOP3.LUT UR4, UR20, 0x7ffffff8, URZ, 0xc0, !UPT ;  /* 0x7ffffff814047892 */ /* 0x000fc8000f8ec0ff */
[----:B------:R-:W-:Y:S02]  /*0180*/  UIADD3 UR5, UPT, UPT, -UR4, URZ, URZ ;  /* 0x000000ff04057290 */ /* 0x000fe4000fffe1ff */
[----:B--2---:R-:W-:Y:S02]  /*0190*/  UIMAD.WIDE UR6, UR20, 0x8, UR22 ;  /* 0x00000008140678a5 */ /* 0x004fe4000f8e0216 */
[----:B------:R-:W-:Y:S02]  /*01a0*/  UIMAD.WIDE UR8, UR20, 0xc, UR22 ;  /* 0x0000000c140878a5 */ /* 0x000fe4000f8e0216 */
[----:B------:R-:W-:Y:S01]  /*01b0*/  UIMAD.WIDE UR10, UR20, 0x10, UR22 ;  /* 0x00000010140a78a5 */ /* 0x000fe2000f8e0216 */
[----:B-1----:R-:W-:Y:S01]  /*01c0*/  IMAD.WIDE.U32 R2, R13, 0x4, R2 ;  /* 0x000000040d027825 */ /* 0x002fe200078e0002 */
[----:B------:R-:W-:Y:S02]  /*01d0*/  UIMAD.WIDE UR12, UR20, 0x14, UR22 ;  /* 0x00000014140c78a5 */ /* 0x000fe4000f8e0216 */
[----:B------:R-:W-:Y:S01]  /*01e0*/  UIMAD.WIDE UR14, UR20, 0x18, UR22 ;  /* 0x00000018140e78a5 */ /* 0x000fe2000f8e0216 */
[----:B------:R-:W-:Y:S01]  /*01f0*/  IADD3 R2, P0, PT, R2, 0x10, RZ ;  /* 0x0000001002027810 */ /* 0x000fe20007f1e0ff */
[----:B------:R-:W-:-:S03]  /*0200*/  UIMAD.WIDE UR16, UR20, 0x1c, UR22 ;  /* 0x0000001c141078a5 */ /* 0x000fc6000f8e0216 */
[----:B------:R-:W-:-:S09]  /*0210*/  IADD3.X R3, PT, PT, RZ, R3, RZ, P0, !PT ;  /* 0x00000003ff037210 */ /* 0x000fd200007fe4ff */
.L_x_1:
[----:B------:R-:W-:Y:S01]  /*0220*/  UIMAD.WIDE UR24, UR20, 0x4, UR22 ;  /* 0x00000004141878a5 */ /* 0x000fe2000f8e0216 */
[----:B------:R-:W-:Y:S01]  /*0230*/  MOV R23, 0x4 ;  /* 0x0000000400177802 */ /* 0x000fe20000000f00 */
[----:B------:R-:W-:Y:S01]  /*0240*/  HFMA2 R25, -RZ, RZ, 0, 2.384185791015625e-07 ;  /* 0x00000004ff197431 */ /* 0x000fe200000001ff */
[----:B0-----:R-:W2:Y:S03]  /*0250*/  LDG.E R21, desc[UR18][R2.64+-0x10] ;  /* 0xfffff01202157981 */ /* 0x001ea6000c1e1900 */
[----:B------:R-:W-:Y:S01]  /*0260*/  IMAD.WIDE R22, R14, R23, UR22 ;  /* 0x000000160e167e25 */ /* 0x000fe2000f8e0217 */
[----:B------:R-:W-:Y:S01]  /*0270*/  MOV R8, UR24 ;  /* 0x0000001800087c02 */ /* 0x000fe20008000f00 */
[----:B------:R-:W3:Y:S01]  /*0280*/  LDG.E R19, desc[UR18][R2.64+-0xc] ;  /* 0xfffff41202137981 */ /* 0x000ee2000c1e1900 */
[----:B------:R-:W-:-:S03]  /*0290*/  MOV R9, UR25 ;  /* 0x0000001900097c02 */ /* 0x000fc60008000f00 */
[----:B------:R-:W2:Y:S01]  /*02a0*/  LDG.E R22, desc[UR18][R22.64] ;  /* 0x0000001216167981 */ /* 0x000ea2000c1e1900 */
[----:B------:R-:W-:Y:S02]  /*02b0*/  IMAD.MOV.U32 R11, RZ, RZ, 0x4 ;  /* 0x00000004ff0b7424 */ /* 0x000fe400078e00ff */
[----:B------:R-:W-:-:S04]  /*02c0*/  IMAD.WIDE R8, R14, 0x4, R8 ;  /* 0x000000040e087825 */ /* 0x000fc800078e0208 */
[----:B------:R-:W-:Y:S01]  /*02d0*/  HFMA2 R7, -RZ, RZ, 0, 2.384185791015625e-07 ;  /* 0x00000004ff077431 */ /* 0x000fe200000001ff */
[----:B------:R-:W-:Y:S01]  /*02e0*/  MOV R5, 0x4 ;  /* 0x0000000400057802 */ /* 0x000fe20000000f00 */
[----:B------:R-:W4:Y:S01]  /*02f0*/  LDG.E R17, desc[UR18][R2.64+-0x8] ;  /* 0xfffff81202117981 */ /* 0x000f22000c1e1900 */
[----:B------:R-:W-:-:S03]  /*0300*/  IMAD.WIDE R24, R14, R25, UR6 ;  /* 0x000000060e187e25 */ /* 0x000fc6000f8e0219 */
[----:B------:R0:W3:Y:S01]  /*0310*/  LDG.E R20, desc[UR18][R8.64] ;  /* 0x0000001208147981 */ /* 0x0000e2000c1e1900 */
[----:B------:R-:W-:-:S03]  /*0320*/  IMAD.WIDE R10, R14, R11, UR8 ;  /* 0x000000080e0a7e25 */ /* 0x000fc6000f8e020b */
[----:B------:R-:W4:Y:S01]  /*0330*/  LDG.E R18, desc[UR18][R24.64] ;  /* 0x0000001218127981 */ /* 0x000f22000c1e1900 */
[----:B------:R-:W-:-:S04]  /*0340*/  IMAD.WIDE R4, R14, R5, UR10 ;  /* 0x0000000a0e047e25 */ /* 0x000fc8000f8e0205 */
[----:B------:R-:W-:Y:S01]  /*0350*/  HFMA2 R27, -RZ, RZ, 0, 2.384185791015625e-07 ;  /* 0x00000004ff1b7431 */ /* 0x000fe200000001ff */
[----:B------:R1:W5:Y:S01]  /*0360*/  LDG.E R16, desc[UR18][R10.64] ;  /* 0x000000120a107981 */ /* 0x000362000c1e1900 */
[C---:B------:R-:W-:Y:S01]  /*0370*/  IMAD.WIDE R6, R14.reuse, R7, UR12 ;  /* 0x0000000c0e067e25 */ /* 0x040fe2000f8e0207 */
[----:B0-----:R-:W-:Y:S02]  /*0380*/  MOV R9, 0x4 ;  /* 0x0000000400097802 */ /* 0x001fe40000000f00 */
[----:B------:R-:W5:Y:S04]  /*0390*/  LDG.E R15, desc[UR18][R2.64+-0x4] ;  /* 0xfffffc12020f7981 */ /* 0x000f68000c1e1900 */
[----:B------:R0:W5:Y:S01]  /*03a0*/  LDG.E R4, desc[UR18][R4.64] ;  /* 0x0000001204047981 */ /* 0x000162000c1e1900 */
[----:B------:R-:W-:-:S03]  /*03b0*/  IMAD.WIDE R8, R14, R9, UR14 ;  /* 0x0000000e0e087e25 */ /* 0x000fc6000f8e0209 */
[----:B------:R-:W5:Y:S01]  /*03c0*/  LDG.E R23, desc[UR18][R2.64] ;  /* 0x0000001202177981 */ /* 0x000f62000c1e1900 */
[----:B-1----:R-:W-:-:S03]  /*03d0*/  IMAD.WIDE R10, R14, R27, UR16 ;  /* 0x000000100e0a7e25 */ /* 0x002fc6000f8e021b */
[----:B------:R-:W5:Y:S04]  /*03e0*/  LDG.E R7, desc[UR18][R6.64] ;  /* 0x0000001206077981 */ /* 0x000f68000c1e1900 */
[----:B------:R-:W5:Y:S04]  /*03f0*/  LDG.E R24, desc[UR18][R2.64+0x4] ;  /* 0x0000041202187981 */ /* 0x000f68000c1e1900 */
[----:B------:R-:W5:Y:S04]  /*0400*/  LDG.E R8, desc[UR18][R8.64] ;  /* 0x0000001208087981 */ /* 0x000f68000c1e1900 */
[----:B------:R-:W5:Y:S04]  /*0410*/  LDG.E R25, desc[UR18][R2.64+0x8] ;  /* 0x0000081202197981 */ /* 0x000f68000c1e1900 */
[----:B------:R-:W5:Y:S04]  /*0420*/  LDG.E R10, desc[UR18][R10.64] ;  /* 0x000000120a0a7981 */ /* 0x000f68000c1e1900 */
[----:B------:R1:W5:Y:S01]  /*0430*/  LDG.E R27, desc[UR18][R2.64+0xc] ;  /* 0x00000c12021b7981 */ /* 0x000362000c1e1900 */
[----:B------:R-:W-:-:S04]  /*0440*/  UIADD3 UR5, UPT, UPT, UR5, 0x8, URZ ;  /* 0x0000000805057890 */ /* 0x000fc8000fffe0ff */
[----:B------:R-:W-:Y:S01]  /*0450*/  UISETP.NE.AND UP0, UPT, UR5, URZ, UPT ;  /* 0x000000ff0500728c */ /* 0x000fe2000bf05270 */
[----:B0-----:R-:W-:Y:S02]  /*0460*/  MOV R5, UR20 ;  /* 0x0000001400057c02 */ /* 0x001fe40008000f00 */
[----:B-1----:R-:W-:-:S03]  /*0470*/  IADD3 R2, P0, PT, R2, 0x20, RZ ;  /* 0x0000002002027810 */ /* 0x002fc60007f1e0ff */
[----:B------:R-:W-:Y:S01]  /*0480*/  IMAD R14, R5, 0x8, R14 ;  /* 0x00000008050e7824 */ /* 0x000fe200078e020e */
[----:B------:R-:W-:Y:S01]  /*0490*/  IADD3.X R3, PT, PT, RZ, R3, RZ, P0, !PT ;  /* 0x00000003ff037210 */ /* 0x000fe200007fe4ff */
[----:B--2---:R-:W-:-:S04]  /*04a0*/  IMAD R21, R21, R22, R12 ;  /* 0x0000001615157224 */ /* 0x004fc800078e020c */
[----:B---3--:R-:W-:-:S04]  /*04b0*/  IMAD R19, R19, R20, R21 ;  /* 0x0000001413137224 */ /* 0x008fc800078e0215 */
[----:B----4-:R-:W-:-:S04]  /*04c0*/  IMAD R17, R17, R18, R19 ;  /* 0x0000001211117224 */ /* 0x010fc800078e0213 */
[----:B-----5:R-:W-:-:S04]  /*04d0*/  IMAD R15, R15, R16, R17 ;  /* 0x000000100f0f7224 */ /* 0x020fc800078e0211 */
[----:B------:R-:W-:-:S04]  /*04e0*/  IMAD R4, R23, R4, R15 ;  /* 0x0000000417047224 */ /* 0x000fc800078e020f */
[----:B------:R-:W-:-:S04]  /*04f0*/  IMAD R4, R24, R7, R4 ;  /* 0x0000000718047224 */ /* 0x000fc800078e0204 */
[----:B------:R-:W-:-:S04]  /*0500*/  IMAD R4, R25, R8, R4 ;  /* 0x0000000819047224 */ /* 0x000fc800078e0204 */
[----:B------:R-:W-:Y:S01]  /*0510*/  IMAD R12, R27, R10, R4 ;  /* 0x0000000a1b0c7224 */ /* 0x000fe200078e0204 */
[----:B------:R-:W-:Y:S06]  /*0520*/  BRA.U UP0, `(.L_x_1) ;  /* 0xfffffffd003c7547 */ /* 0x000fec000b83ffff */
.L_x_0:
[----:B------:R-:W-:-:S04]  /*0530*/  ULOP3.LUT UR6, UR20, 0x7, URZ, 0xc0, !UPT ;  /* 0x0000000714067892 */ /* 0x000fc8000f8ec0ff */
[----:B------:R-:W-:-:S09]  /*0540*/  UISETP.NE.AND UP0, UPT, UR6, URZ, UPT ;  /* 0x000000ff0600728c */ /* 0x000fd2000bf05270 */
[----:B------:R-:W-:Y:S05]  /*0550*/  BRA.U !UP0, `(.L_x_2) ;  /* 0x0000000508407547 */ /* 0x000fea000b800000 */
[----:B------:R-:W-:Y:S02]  /*0560*/  UISETP.GE.U32.AND UP0, UPT, UR6, 0x4, UPT ;  /* 0x000000040600788c */ /* 0x000fe4000bf06070 */
[----:B------:R-:W-:-:S04]  /*0570*/  ULOP3.LUT UR5, UR20, 0x3, URZ, 0xc0, !UPT ;  /* 0x0000000314057892 */ /* 0x000fc8000f8ec0ff */
[----:B------:R-:W-:-:S03]  /*0580*/  UISETP.NE.AND UP1, UPT, UR5, URZ, UPT ;  /* 0x000000ff0500728c */ /* 0x000fc6000bf25270 */
[----:B------:R-:W-:Y:S08]  /*0590*/  BRA.U !UP0, `(.L_x_3) ;  /* 0x00000001087c7547 */ /* 0x000ff0000b800000 */
[----:B------:R-:W1:Y:S01]  /*05a0*/  LDC.64 R6, c[0x0][0x390] ;  /* 0x0000e400ff067b82 */ /* 0x000e620000000a00 */
[----:B------:R-:W2:Y:S01]  /*05b0*/  LDCU.64 UR6, c[0x0][0x388] ;  /* 0x00007100ff0677ac */ /* 0x000ea20008000a00 */
[----:B------:R-:W-:Y:S02]  /*05c0*/  MOV R9, UR4 ;  /* 0x0000000400097c02 */ /* 0x000fe40008000f00 */
[C---:B------:R-:W-:Y:S02]  /*05d0*/  IADD3 R3, PT, PT, R13.reuse, UR4, RZ ;  /* 0x000000040d037c10 */ /* 0x040fe4000fffe0ff */
[----:B------:R-:W-:Y:S01]  /*05e0*/  IADD3 R10, P0, PT, R13, UR4, RZ ;  /* 0x000000040d0a7c10 */ /* 0x000fe2000ff1e0ff */
[----:B------:R-:W-:Y:S01]  /*05f0*/  IMAD R9, R9, UR20, R0 ;  /* 0x0000001409097c24 */ /* 0x000fe2000f8e0200 */
[----:B------:R-:W3:Y:S01]  /*0600*/  LDC.64 R4, c[0x0][0x388] ;  /* 0x0000e200ff047b82 */ /* 0x000ee20000000a00 */
[----:B------:R-:W-:Y:S02]  /*0610*/  MOV R11, UR20 ;  /* 0x00000014000b7c02 */ /* 0x000fe40008000f00 */
[----:B------:R-:W-:Y:S01]  /*0620*/  MOV R15, UR20 ;  /* 0x00000014000f7c02 */ /* 0x000fe20008000f00 */
[----:B-1----:R-:W-:Y:S01]  /*0630*/  IMAD.WIDE R6, R9, 0x4, R6 ;  /* 0x0000000409067825 */ /* 0x002fe200078e0206 */
[----:B------:R-:W-:-:S05]  /*0640*/  MOV R9, UR20 ;  /* 0x0000001400097c02 */ /* 0x000fca0008000f00 */
[----:B------:R-:W-:Y:S02]  /*0650*/  IMAD.WIDE R8, R9, 0x4, R6 ;  /* 0x0000000409087825 */ /* 0x000fe400078e0206 */
[----:B0-----:R-:W4:Y:S02]  /*0660*/  LDG.E R6, desc[UR18][R6.64] ;  /* 0x0000001206067981 */ /* 0x001f24000c1e1900 */
[----:B---3--:R-:W-:Y:S01]  /*0670*/  IMAD.WIDE.U32 R4, R3, 0x4, R4 ;  /* 0x0000000403047825 */ /* 0x008fe200078e0004 */
[----:B------:R-:W-:Y:S01]  /*0680*/  IADD3.X R3, PT, PT, RZ, RZ, RZ, P0, !PT ;  /* 0x000000ffff037210 */ /* 0x000fe200007fe4ff */
[----:B------:R-:W3:Y:S01]  /*0690*/  LDG.E R17, desc[UR18][R8.64] ;  /* 0x0000001208117981 */ /* 0x000ee2000c1e1900 */
[----:B--2---:R-:W-:-:S03]  /*06a0*/  LEA R2, P0, R10, UR6, 0x2 ;  /* 0x000000060a027c11 */ /* 0x004fc6000f8010ff */
[----:B------:R-:W4:Y:S01]  /*06b0*/  LDG.E R5, desc[UR18][R4.64] ;  /* 0x0000001204057981 */ /* 0x000f22000c1e1900 */
[----:B------:R-:W-:Y:S01]  /*06c0*/  LEA.HI.X R3, R10, UR7, R3, 0x2, P0 ;  /* 0x000000070a037c11 */ /* 0x000fe200080f1403 */
[----:B------:R-:W-:-:S04]  /*06d0*/  IMAD.WIDE R10, R11, 0x4, R8 ;  /* 0x000000040b0a7825 */ /* 0x000fc800078e0208 */
[----:B------:R-:W3:Y:S01]  /*06e0*/  LDG.E R16, desc[UR18][R2.64+0x4] ;  /* 0x0000041202107981 */ /* 0x000ee2000c1e1900 */
[----:B------:R-:W-:-:S03]  /*06f0*/  IMAD.WIDE R14, R15, 0x4, R10 ;  /* 0x000000040f0e7825 */ /* 0x000fc600078e020a */
[----:B------:R-:W2:Y:S04]  /*0700*/  LDG.E R19, desc[UR18][R10.64] ;  /* 0x000000120a137981 */ /* 0x000ea8000c1e1900 */
[----:B------:R-:W2:Y:S04]  /*0710*/  LDG.E R18, desc[UR18][R2.64+0x8] ;  /* 0x0000081202127981 */ /* 0x000ea8000c1e1900 */
[----:B------:R-:W5:Y:S04]  /*0720*/  LDG.E R20, desc[UR18][R2.64+0xc] ;  /* 0x00000c1202147981 */ /* 0x000f68000c1e1900 */
[----:B------:R-:W5:Y:S01]  /*0730*/  LDG.E R14, desc[UR18][R14.64] ;  /* 0x000000120e0e7981 */ /* 0x000f62000c1e1900 */
[----:B------:R-:W-:Y:S01]  /*0740*/  UIADD3 UR4, UPT, UPT, UR4, 0x4, URZ ;  /* 0x0000000404047890 */ /* 0x000fe2000fffe0ff */
[----:B----4-:R-:W-:-:S04]  /*0750*/  IMAD R5, R5, R6, R12 ;  /* 0x0000000605057224 */ /* 0x010fc800078e020c */
[----:B---3--:R-:W-:-:S04]  /*0760*/  IMAD R5, R16, R17, R5 ;  /* 0x0000001110057224 */ /* 0x008fc800078e0205 */
[----:B--2---:R-:W-:-:S04]  /*0770*/  IMAD R5, R18, R19, R5 ;  /* 0x0000001312057224 */ /* 0x004fc800078e0205 */
[----:B-----5:R-:W-:-:S07]  /*0780*/  IMAD R12, R20, R14, R5 ;  /* 0x0000000e140c7224 */ /* 0x020fce00078e0205 */
.L_x_3:
[----:B------:R-:W-:Y:S05]  /*0790*/  BRA.U !UP1, `(.L_x_2) ;  /* 0x0000000109b07547 */ /* 0x000fea000b800000 */
[----:B------:R-:W-:Y:S01]  /*07a0*/  UISETP.NE.AND UP0, UPT, UR5, 0x1, UPT ;  /* 0x000000010500788c */ /* 0x000fe2000bf05270 */
[----:B------:R-:W-:Y:S01]  /*07b0*/  MOV R7, UR4 ;  /* 0x0000000400077c02 */ /* 0x000fe20008000f00 */
[----:B------:R-:W-:Y:S02]  /*07c0*/  ULOP3.LUT UR5, UR20, 0x1, URZ, 0xc0, !UPT ;  /* 0x0000000114057892 */ /* 0x000fe4000f8ec0ff */
[----:B------:R-:W-:Y:S02]  /*07d0*/  IMAD.U32 R15, RZ, RZ, UR20 ;  /* 0x00000014ff0f7e24 */ /* 0x000fe4000f8e00ff */
[----:B------:R-:W-:Y:S01]  /*07e0*/  UISETP.NE.U32.AND UP1, UPT, UR5, 0x1, UPT ;  /* 0x000000010500788c */ /* 0x000fe2000bf25070 */
[----:B------:R-:W-:-:S04]  /*07f0*/  PLOP3.LUT P1, PT, PT, PT, UP0, 0x80, 0x8 ;  /* 0x000000000008781c */ /* 0x000fc80003f2f008 */
[----:B------:R-:W1:Y:S01]  /*0800*/  @UP0 LDCU.64 UR6, c[0x0][0x388] ;  /* 0x00007100ff0607ac */ /* 0x000e620008000a00 */
[----:B------:R-:W-:Y:S01]  /*0810*/  PLOP3.LUT P0, PT, PT, PT, UP1, 0x80, 0x8 ;  /* 0x000000000008781c */ /* 0x000fe20003f0f018 */
[----:B------:R-:W2:Y:S01]  /*0820*/  @UP0 LDCU.64 UR8, c[0x0][0x390] ;  /* 0x00007200ff0807ac */ /* 0x000ea20008000a00 */
[----:B------:R-:W3:Y:S06]  /*0830*/  @UP0 LDCU.64 UR10, c[0x0][0x388] ;  /* 0x00007100ff0a07ac */ /* 0x000eec0008000a00 */
[C---:B------:R-:W-:Y:S01]  /*0840*/  @P1 VIADD R3, R13.reuse, UR4 ;  /* 0x000000040d031c36 */ /* 0x040fe20008000000 */
[----:B------:R-:W-:Y:S01]  /*0850*/  @P1 IADD3 R6, P2, PT, R13, UR4, RZ ;  /* 0x000000040d061c10 */ /* 0x000fe2000ff5e0ff */
[----:B------:R-:W4:Y:S01]  /*0860*/  @!UP1 LDCU.64 UR12, c[0x0][0x388] ;  /* 0x00007100ff0c97ac */ /* 0x000f220008000a00 */
[----:B------:R-:W-:Y:S01]  /*0870*/  @UP0 UIADD3 UR4, UPT, UPT, UR4, 0x2, URZ ;  /* 0x0000000204040890 */ /* 0x000fe2000fffe0ff */
[----:B-1----:R-:W-:-:S02]  /*0880*/  MOV R10, UR6 ;  /* 0x00000006000a7c02 */ /* 0x002fc40008000f00 */
[----:B------:R-:W-:Y:S01]  /*0890*/  MOV R11, UR7 ;  /* 0x00000007000b7c02 */ /* 0x000fe20008000f00 */
[----:B------:R-:W1:Y:S01]  /*08a0*/  @!UP1 LDCU.64 UR6, c[0x0][0x390] ;  /* 0x00007200ff0697ac */ /* 0x000e620008000a00 */
[----:B--2---:R-:W-:Y:S02]  /*08b0*/  MOV R4, UR8 ;  /* 0x0000000800047c02 */ /* 0x004fe40008000f00 */
[----:B------:R-:W-:Y:S01]  /*08c0*/  MOV R5, UR9 ;  /* 0x0000000900057c02 */ /* 0x000fe20008000f00 */
[----:B------:R-:W-:-:S04]  /*08d0*/  @P1 IMAD.WIDE.U32 R10, R3, 0x4, R10 ;  /* 0x00000004030a1825 */ /* 0x000fc800078e000a */
[----:B------:R-:W-:Y:S01]  /*08e0*/  @P1 IMAD R3, R7, UR20, R0 ;  /* 0x0000001407031c24 */ /* 0x000fe2000f8e0200 */
[----:B------:R-:W-:Y:S01]  /*08f0*/  @P1 IADD3.X R7, PT, PT, RZ, RZ, RZ, P2, !PT ;  /* 0x000000ffff071210 */ /* 0x000fe200017fe4ff */
[----:B0-----:R-:W2:Y:S01]  /*0900*/  @P1 LDG.E R11, desc[UR18][R10.64] ;  /* 0x000000120a0b1981 */ /* 0x001ea2000c1e1900 */
[C---:B---3--:R-:W-:Y:S01]  /*0910*/  @P1 LEA R2, P2, R6.reuse, UR10, 0x2 ;  /* 0x0000000a06021c11 */ /* 0x048fe2000f8410ff */
[----:B------:R-:W-:Y:S01]  /*0920*/  @P1 IMAD.WIDE R4, R3, 0x4, R4 ;  /* 0x0000000403041825 */ /* 0x000fe200078e0204 */
[----:B------:R-:W-:Y:S02]  /*0930*/  MOV R19, UR4 ;  /* 0x0000000400137c02 */ /* 0x000fe40008000f00 */
[----:B------:R-:W-:Y:S02]  /*0940*/  @P1 LEA.HI.X R3, R6, UR11, R7, 0x2, P2 ;  /* 0x0000000b06031c11 */ /* 0x000fe400090f1407 */
[----:B----4-:R-:W-:Y:S01]  /*0950*/  MOV R6, UR12 ;  /* 0x0000000c00067c02 */ /* 0x010fe20008000f00 */
[----:B------:R-:W-:Y:S01]  /*0960*/  @P1 IMAD.WIDE R14, R15, 0x4, R4 ;  /* 0x000000040f0e1825 */ /* 0x000fe200078e0204 */
[----:B------:R-:W-:Y:S01]  /*0970*/  MOV R7, UR13 ;  /* 0x0000000d00077c02 */ /* 0x000fe20008000f00 */
[----:B------:R-:W2:Y:S01]  /*0980*/  @P1 LDG.E R4, desc[UR18][R4.64] ;  /* 0x0000001204041981 */ /* 0x000ea2000c1e1900 */
[----:B------:R-:W-:Y:S01]  /*0990*/  @!P0 IADD3 R17, PT, PT, R13, UR4, RZ ;  /* 0x000000040d118c10 */ /* 0x000fe2000fffe0ff */
[----:B------:R-:W-:Y:S01]  /*09a0*/  @!P0 IMAD R19, R19, UR20, R0 ;  /* 0x0000001413138c24 */ /* 0x000fe2000f8e0200 */
[----:B-1----:R-:W-:Y:S01]  /*09b0*/  MOV R8, UR6 ;  /* 0x0000000600087c02 */ /* 0x002fe20008000f00 */
[----:B------:R-:W3:Y:S01]  /*09c0*/  @P1 LDG.E R14, desc[UR18][R14.64] ;  /* 0x000000120e0e1981 */ /* 0x000ee2000c1e1900 */
[----:B------:R-:W-:Y:S01]  /*09d0*/  MOV R9, UR7 ;  /* 0x0000000700097c02 */ /* 0x000fe20008000f00 */
[----:B------:R-:W-:-:S02]  /*09e0*/  @!P0 IMAD.WIDE.U32 R6, R17, 0x4, R6 ;  /* 0x0000000411068825 */ /* 0x000fc400078e0006 */
[----:B------:R-:W3:Y:S02]  /*09f0*/  @P1 LDG.E R2, desc[UR18][R2.64+0x4] ;  /* 0x0000041202021981 */ /* 0x000ee4000c1e1900 */
[----:B------:R-:W-:Y:S02]  /*0a00*/  @!P0 IMAD.WIDE R8, R19, 0x4, R8 ;  /* 0x0000000413088825 */ /* 0x000fe400078e0208 */
[----:B------:R-:W4:Y:S04]  /*0a10*/  @!P0 LDG.E R7, desc[UR18][R6.64] ;  /* 0x0000001206078981 */ /* 0x000f28000c1e1900 */
[----:B------:R-:W4:Y:S01]  /*0a20*/  @!P0 LDG.E R8, desc[UR18][R8.64] ;  /* 0x0000001208088981 */ /* 0x000f22000c1e1900 */
[----:B--2---:R-:W-:-:S04]  /*0a30*/  @P1 IMAD R11, R11, R4, R12 ;  /* 0x000000040b0b1224 */ /* 0x004fc800078e020c */
[----:B---3--:R-:W-:-:S04]  /*0a40*/  @P1 IMAD R12, R2, R14, R11 ;  /* 0x0000000e020c1224 */ /* 0x008fc800078e020b */
[----:B----4-:R-:W-:-:S07]  /*0a50*/  @!P0 IMAD R12, R7, R8, R12 ;  /* 0x00000008070c8224 */ /* 0x010fce00078e020c */
.L_x_2:
[----:B------:R-:W1:Y:S01]  /*0a60*/  LDC.64 R2, c[0x0][0x380] ;  /* 0x0000e000ff027b82 */ /* 0x000e620000000a00 */
[----:B------:R-:W-:-:S05]  /*0a70*/  IADD3 R13, PT, PT, R0, R13, RZ ;  /* 0x0000000d000d7210 */ /* 0x000fca0007ffe0ff */
[----:B-1----:R-:W-:-:S05]  /*0a80*/  IMAD.WIDE R2, R13, 0x4, R2 ;  /* 0x000000040d027825 */ /* 0x002fca00078e0202 */
[----:B0-----:R-:W-:Y:S01]  /*0a90*/  STG.E desc[UR18][R2.64], R12 ;  /* 0x0000000c02007986 */ /* 0x001fe2000c101912 */
[----:B------:R-:W-:Y:S05]  /*0aa0*/  EXIT ;  /* 0x000000000000794d */ /* 0x000fea0003800000 */
.L_x_4:
[----:B------:R-:W-:-:S00]  /*0ab0*/  BRA `(.L_x_4) ;  /* 0xfffffffc00fc7947 */ /* 0x000fc0000383ffff */
[----:B------:R-:W-:-:S00]  /*0ac0*/  NOP ;  /* 0x0000000000007918 */ /* 0x000fc00000000000 */
        /* <DEDUP_REMOVED lines=11> */
.L_x_5:


//--------------------- .nv.shared.reserved.0     --------------------------
	.section	.nv.shared.reserved.0,"aw",@nobits
	.weak		__nv_reservedSMEM_offset_0_alias
	.size		__nv_reservedSMEM_offset_0_alias, 0, 64
	.other		__nv_reservedSMEM_offset_0_alias,@"STO_CUDA_RESERVED_SHARED STV_DEFAULT"
__nv_reservedSMEM_offset_0_alias:
	.zero		0
	.zero		64


//--------------------- .nv.constant0._Z13matrix_kernelPiS_S_i --------------------------
	.section	.nv.constant0._Z13matrix_kernelPiS_S_i,"a",@progbits
	.sectionflags	@""
	.align	4
.nv.constant0._Z13matrix_kernelPiS_S_i:
	.zero		924


//--------------------- SYMBOLS --------------------------

	.type		.nv.reservedSmem.offset0,@object
	.size		.nv.reservedSmem.offset0,0x4
